//
// Generated by NVIDIA NVVM Compiler
//
// Compiler Build ID: CL-36424714
// Cuda compilation tools, release 13.0, V13.0.88
// Based on NVVM 20.0.0
//

.version 9.0
.target sm_100
.address_size 64

	// .globl	_Z11calculatePidiPd

.visible .entry _Z11calculatePidiPd(
	.param .f64 _Z11calculatePidiPd_param_0,
	.param .u32 _Z11calculatePidiPd_param_1,
	.param .u64 .ptr .align 1 _Z11calculatePidiPd_param_2
)
{
	.reg .pred 	%p<8>;
	.reg .b32 	%r<31>;
	.reg .b64 	%rd<8>;
	.reg .b64 	%fd<50>;

	ld.param.f64 	%fd8, [_Z11calculatePidiPd_param_0];
	ld.param.u32 	%r12, [_Z11calculatePidiPd_param_1];
	ld.param.u64 	%rd5, [_Z11calculatePidiPd_param_2];
	cvta.to.global.u64 	%rd1, %rd5;
	mov.u32 	%r13, %ctaid.x;
	mov.u32 	%r14, %ntid.x;
	mov.u32 	%r15, %tid.x;
	mad.lo.s32 	%r16, %r13, %r14, %r15;
	mov.u32 	%r17, %nctaid.x;
	mul.lo.s32 	%r18, %r17, %r14;
	div.u32 	%r19, %r12, %r18;
	mul.lo.s32 	%r1, %r19, %r16;
	add.s32 	%r20, %r1, %r19;
	add.s32 	%r21, %r18, -1;
	setp.eq.s32 	%p1, %r16, %r21;
	selp.b32 	%r2, %r12, %r20, %p1;
	setp.ge.s32 	%p2, %r1, %r2;
	mov.f64 	%fd49, 0d0000000000000000;
	@%p2 bra 	$L__BB0_6;
	sub.s32 	%r22, %r2, %r1;
	and.b32  	%r3, %r22, 3;
	setp.eq.s32 	%p3, %r3, 0;
	mov.f64 	%fd49, 0d0000000000000000;
	mov.u32 	%r29, %r1;
	@%p3 bra 	$L__BB0_4;
	neg.s32 	%r27, %r3;
	mov.f64 	%fd49, 0d0000000000000000;
	mov.u32 	%r29, %r1;
$L__BB0_3:
	.pragma "nounroll";
	cvt.rn.f64.s32 	%fd13, %r29;
	add.f64 	%fd14, %fd13, 0d3FE0000000000000;
	mul.f64 	%fd15, %fd8, %fd14;
	fma.rn.f64 	%fd16, %fd15, %fd15, 0d3FF0000000000000;
	mov.f64 	%fd17, 0d4010000000000000;
	div.rn.f64 	%fd18, %fd17, %fd16;
	add.f64 	%fd49, %fd49, %fd18;
	add.s32 	%r29, %r29, 1;
	add.s32 	%r27, %r27, 1;
	setp.ne.s32 	%p4, %r27, 0;
	@%p4 bra 	$L__BB0_3;
$L__BB0_4:
	sub.s32 	%r23, %r1, %r2;
	setp.gt.u32 	%p5, %r23, -4;
	@%p5 bra 	$L__BB0_6;
$L__BB0_5:
	cvt.rn.f64.s32 	%fd19, %r29;
	add.f64 	%fd20, %fd19, 0d3FE0000000000000;
	mul.f64 	%fd21, %fd8, %fd20;
	fma.rn.f64 	%fd22, %fd21, %fd21, 0d3FF0000000000000;
	mov.f64 	%fd23, 0d4010000000000000;
	div.rn.f64 	%fd24, %fd23, %fd22;
	add.f64 	%fd25, %fd49, %fd24;
	add.s32 	%r24, %r29, 1;
	cvt.rn.f64.s32 	%fd26, %r24;
	add.f64 	%fd27, %fd26, 0d3FE0000000000000;
	mul.f64 	%fd28, %fd8, %fd27;
	fma.rn.f64 	%fd29, %fd28, %fd28, 0d3FF0000000000000;
	div.rn.f64 	%fd30, %fd23, %fd29;
	add.f64 	%fd31, %fd25, %fd30;
	add.s32 	%r25, %r29, 2;
	cvt.rn.f64.s32 	%fd32, %r25;
	add.f64 	%fd33, %fd32, 0d3FE0000000000000;
	mul.f64 	%fd34, %fd8, %fd33;
	fma.rn.f64 	%fd35, %fd34, %fd34, 0d3FF0000000000000;
	div.rn.f64 	%fd36, %fd23, %fd35;
	add.f64 	%fd37, %fd31, %fd36;
	add.s32 	%r26, %r29, 3;
	cvt.rn.f64.s32 	%fd38, %r26;
	add.f64 	%fd39, %fd38, 0d3FE0000000000000;
	mul.f64 	%fd40, %fd8, %fd39;
	fma.rn.f64 	%fd41, %fd40, %fd40, 0d3FF0000000000000;
	div.rn.f64 	%fd42, %fd23, %fd41;
	add.f64 	%fd49, %fd37, %fd42;
	add.s32 	%r29, %r29, 4;
	setp.lt.s32 	%p6, %r29, %r2;
	@%p6 bra 	$L__BB0_5;
$L__BB0_6:
	ld.global.u64 	%rd7, [%rd1];
$L__BB0_7:
	mov.b64 	%fd43, %rd7;
	add.f64 	%fd44, %fd49, %fd43;
	mov.b64 	%rd6, %fd44;
	atom.relaxed.global.cas.b64 	%rd4, [%rd1], %rd7, %rd6;
	setp.ne.s64 	%p7, %rd7, %rd4;
	mov.u64 	%rd7, %rd4;
	@%p7 bra 	$L__BB0_7;
	ret;

}


// ===== COMPILED SASS (sm_100) =====

	.target	sm_100

	.elftype	@"ET_EXEC"


//--------------------- .note.nv.tkinfo           --------------------------
	.section	.note.nv.tkinfo,"",@"SHT_NOTE"
	.sectionflags	@"SHF_NOTE_NV_TKINFO"
	.tkinfo
        /*0018*/ 	.word	0x00000002
        /*0030*/ 	.string	""
        /*0030*/ 	.string	"ptxas"
        /*0030*/ 	.string	"Cuda compilation tools, release 13.0, V13.0.88"
        /*0030*/ 	.string	"Build cuda_13.0.r13.0/compiler.36424714_0"
        /*0030*/ 	.string	"-arch sm_100 -m 64 "



//--------------------- .note.nv.cuinfo           --------------------------
	.section	.note.nv.cuinfo,"",@"SHT_NOTE"
	.sectionflags	@"SHF_NOTE_NV_CUINFO"
        /*0018*/ 	.short	0x0002
        /*001a*/ 	.short	0x0064
        /*001c*/ 	.short	0x0082
	.zero		2


//--------------------- .nv.info                  --------------------------
	.section	.nv.info,"",@"SHT_CUDA_INFO"
	.align	4


	//----- nvinfo : EIATTR_REGCOUNT
	.align		4
        /*0000*/ 	.byte	0x04, 0x2f
        /*0002*/ 	.short	(.L_1 - .L_0)
	.align		4
.L_0:
        /*0004*/ 	.word	index@(_Z11calculatePidiPd)
        /*0008*/ 	.word	0x0000001d


	//----- nvinfo : EIATTR_FRAME_SIZE
	.align		4
.L_1:
        /*000c*/ 	.byte	0x04, 0x11
        /*000e*/ 	.short	(.L_3 - .L_2)
	.align		4
.L_2:
        /*0010*/ 	.word	index@($__internal_0_$__cuda_sm20_div_rn_f64_full)
        /*0014*/ 	.word	0x00000000


	//----- nvinfo : EIATTR_FRAME_SIZE
	.align		4
.L_3:
        /*0018*/ 	.byte	0x04, 0x11
        /*001a*/ 	.short	(.L_5 - .L_4)
	.align		4
.L_4:
        /*001c*/ 	.word	index@(_Z11calculatePidiPd)
        /*0020*/ 	.word	0x00000000


	//----- nvinfo : EIATTR_MIN_STACK_SIZE
	.align		4
.L_5:
        /*0024*/ 	.byte	0x04, 0x12
        /*0026*/ 	.short	(.L_7 - .L_6)
	.align		4
.L_6:
        /*0028*/ 	.word	index@(_Z11calculatePidiPd)
        /*002c*/ 	.word	0x00000000
.L_7:


//--------------------- .nv.compat                --------------------------
	.section	.nv.compat,"",@"SHT_CUDA_COMPAT_INFO"
	.align	4
        /*0000*/ 	.byte	0x02, 0x09, 0x00, 0x00, 0x02, 0x02, 0x01, 0x00, 0x02, 0x05, 0x05, 0x00, 0x03, 0x07, 0x01, 0x01
        /*0010*/ 	.byte	0x02, 0x03, 0x00, 0x00, 0x02, 0x06, 0x01, 0x00, 0x04, 0x0b, 0x08, 0x00, 0x01, 0x00, 0x00, 0x00
        /*0020*/ 	.byte	0x00, 0x00, 0x00, 0x00


//--------------------- .nv.info._Z11calculatePidiPd --------------------------
	.section	.nv.info._Z11calculatePidiPd,"",@"SHT_CUDA_INFO"
	.sectionflags	@""
	.align	4


	//----- nvinfo : EIATTR_CUDA_API_VERSION
	.align		4
        /*0000*/ 	.byte	0x04, 0x37
        /*0002*/ 	.short	(.L_9 - .L_8)
.L_8:
        /*0004*/ 	.word	0x00000082


	//----- nvinfo : EIATTR_KPARAM_INFO
	.align		4
.L_9:
        /*0008*/ 	.byte	0x04, 0x17
        /*000a*/ 	.short	(.L_11 - .L_10)
.L_10:
        /*000c*/ 	.word	0x00000000
        /*0010*/ 	.short	0x0002
        /*0012*/ 	.short	0x0010
        /*0014*/ 	.byte	0x00, 0xf5, 0x21, 0x00


	//----- nvinfo : EIATTR_KPARAM_INFO
	.align		4
.L_11:
        /*0018*/ 	.byte	0x04, 0x17
        /*001a*/ 	.short	(.L_13 - .L_12)
.L_12:
        /*001c*/ 	.word	0x00000000
        /*0020*/ 	.short	0x0001
        /*0022*/ 	.short	0x0008
        /*0024*/ 	.byte	0x00, 0xf0, 0x11, 0x00


	//----- nvinfo : EIATTR_KPARAM_INFO
	.align		4
.L_13:
        /*0028*/ 	.byte	0x04, 0x17
        /*002a*/ 	.short	(.L_15 - .L_14)
.L_14:
        /*002c*/ 	.word	0x00000000
        /*0030*/ 	.short	0x0000
        /*0032*/ 	.short	0x0000
        /*0034*/ 	.byte	0x00, 0xf0, 0x21, 0x00


	//----- nvinfo : EIATTR_SPARSE_MMA_MASK
	.align		4
.L_15:
        /*0038*/ 	.byte	0x03, 0x50
        /*003a*/ 	.short	0x0000


	//----- nvinfo : EIATTR_MAXREG_COUNT
	.align		4
        /*003c*/ 	.byte	0x03, 0x1b
        /*003e*/ 	.short	0x00ff


	//----- nvinfo : EIATTR_MERCURY_ISA_VERSION
	.align		4
        /*0040*/ 	.byte	0x03, 0x5f
        /*0042*/ 	.short	0x0101


	//----- nvinfo : EIATTR_VRC_CTA_INIT_COUNT
	.align		4
        /*0044*/ 	.byte	0x02, 0x4a
	.zero		1
	.zero		1


	//----- nvinfo : EIATTR_EXIT_INSTR_OFFSETS
	.align		4
        /*0048*/ 	.byte	0x04, 0x1c
        /*004a*/ 	.short	(.L_17 - .L_16)


	//   ....[0]....
.L_16:
        /*004c*/ 	.word	0x00000c20


	//----- nvinfo : EIATTR_CRS_STACK_SIZE
	.align		4
.L_17:
        /*0050*/ 	.byte	0x04, 0x1e
        /*0052*/ 	.short	(.L_19 - .L_18)
.L_18:
        /*0054*/ 	.word	0x00000000


	//----- nvinfo : EIATTR_CBANK_PARAM_SIZE
	.align		4
.L_19:
        /*0058*/ 	.byte	0x03, 0x19
        /*005a*/ 	.short	0x0018


	//----- nvinfo : EIATTR_PARAM_CBANK
	.align		4
        /*005c*/ 	.byte	0x04, 0x0a
        /*005e*/ 	.short	(.L_21 - .L_20)
	.align		4
.L_20:
        /*0060*/ 	.word	index@(.nv.constant0._Z11calculatePidiPd)
        /*0064*/ 	.short	0x0380
        /*0066*/ 	.short	0x0018


	//----- nvinfo : EIATTR_SW_WAR
	.align		4
.L_21:
        /*0068*/ 	.byte	0x04, 0x36
        /*006a*/ 	.short	(.L_23 - .L_22)
.L_22:
        /*006c*/ 	.word	0x00000008
.L_23:


//--------------------- .nv.callgraph             --------------------------
	.section	.nv.callgraph,"",@"SHT_CUDA_CALLGRAPH"
	.align	4
	.sectionentsize	8
	.align		4
        /*0000*/ 	.word	0x00000000
	.align		4
        /*0004*/ 	.word	0xffffffff
	.align		4
        /*0008*/ 	.word	0x00000000
	.align		4
        /*000c*/ 	.word	0xfffffffe
	.align		4
        /*0010*/ 	.word	0x00000000
	.align		4
        /*0014*/ 	.word	0xfffffffd
	.align		4
        /*0018*/ 	.word	0x00000000
	.align		4
        /*001c*/ 	.word	0xfffffffc


//--------------------- .text._Z11calculatePidiPd --------------------------
	.section	.text._Z11calculatePidiPd,"ax",@progbits
	.align	128
        .global         _Z11calculatePidiPd
        .type           _Z11calculatePidiPd,@function
        .size           _Z11calculatePidiPd,(.L_x_24 - _Z11calculatePidiPd)
        .other          _Z11calculatePidiPd,@"STO_CUDA_ENTRY STV_DEFAULT"
_Z11calculatePidiPd:
.text._Z11calculatePidiPd:
[----:B------:R-:W-:Y:S08]  /*0000*/  LDC R1, c[0x0][0x37c] ;  /* 0x0000df00ff017b82 */ /* 0x000ff00000000800 */
[----:B------:R-:W0:Y:S01]  /*0010*/  LDC R26, c[0x0][0x360] ;  /* 0x0000d800ff1a7b82 */ /* 0x000e220000000800 */
[----:B------:R-:W0:Y:S01]  /*0020*/  LDCU UR4, c[0x0][0x370] ;  /* 0x00006e00ff0477ac */ /* 0x000e220008000800 */
[----:B------:R-:W1:Y:S01]  /*0030*/  S2R R7, SR_TID.X ;  /* 0x0000000000077919 */ /* 0x000e620000002100 */
[----:B------:R-:W-:Y:S01]  /*0040*/  BSSY.RECONVERGENT B0, `(.L_x_0) ;  /* 0x00000b3000007945 */ /* 0x000fe20003800200 */
[----:B------:R-:W-:Y:S01]  /*0050*/  CS2R R20, SRZ ;  /* 0x0000000000147805 */ /* 0x000fe2000001ff00 */
[----:B------:R-:W2:Y:S03]  /*0060*/  LDCU.64 UR6, c[0x0][0x380] ;  /* 0x00007000ff0677ac */ /* 0x000ea60008000a00 */
[----:B------:R-:W3:Y:S01]  /*0070*/  LDC R23, c[0x0][0x388] ;  /* 0x0000e200ff177b82 */ /* 0x000ee20000000800 */
[----:B------:R-:W4:Y:S01]  /*0080*/  LDCU.64 UR8, c[0x0][0x380] ;  /* 0x00007000ff0877ac */ /* 0x000f220008000a00 */
[----:B0-----:R-:W-:-:S06]  /*0090*/  IMAD R0, R26, UR4, RZ ;  /* 0x000000041a007c24 */ /* 0x001fcc000f8e02ff */
[----:B------:R-:W1:Y:S01]  /*00a0*/  S2UR UR4, SR_CTAID.X ;  /* 0x00000000000479c3 */ /* 0x000e620000002500 */
[----:B------:R-:W0:Y:S01]  /*00b0*/  I2F.U32.RP R4, R0 ;  /* 0x0000000000047306 */ /* 0x000e220000209000 */
[----:B------:R-:W-:Y:S01]  /*00c0*/  IMAD.MOV R5, RZ, RZ, -R0 ;  /* 0x000000ffff057224 */ /* 0x000fe200078e0a00 */
[----:B------:R-:W-:-:S06]  /*00d0*/  ISETP.NE.U32.AND P0, PT, R0, RZ, PT ;  /* 0x000000ff0000720c */ /* 0x000fcc0003f05070 */
[----:B0-----:R-:W0:Y:S01]  /*00e0*/  MUFU.RCP R4, R4 ;  /* 0x0000000400047308 */ /* 0x001e220000001000 */
[----:B-1----:R-:W-:Y:S01]  /*00f0*/  IMAD R26, R26, UR4, R7 ;  /* 0x000000041a1a7c24 */ /* 0x002fe2000f8e0207 */
[----:B------:R-:W1:Y:S01]  /*0100*/  LDCU.64 UR4, c[0x0][0x358] ;  /* 0x00006b00ff0477ac */ /* 0x000e620008000a00 */
[----:B0-----:R-:W-:-:S05]  /*0110*/  VIADD R2, R4, 0xffffffe ;  /* 0x0ffffffe04027836 */ /* 0x001fca0000000000 */
[----:B------:R0:W5:Y:S02]  /*0120*/  F2I.FTZ.U32.TRUNC.NTZ R3, R2 ;  /* 0x0000000200037305 */ /* 0x000164000021f000 */
[----:B0-----:R-:W-:Y:S02]  /*0130*/  IMAD.MOV.U32 R2, RZ, RZ, RZ ;  /* 0x000000ffff027224 */ /* 0x001fe400078e00ff */
[----:B-----5:R-:W-:-:S04]  /*0140*/  IMAD R5, R5, R3, RZ ;  /* 0x0000000305057224 */ /* 0x020fc800078e02ff */
[----:B------:R-:W-:-:S06]  /*0150*/  IMAD.HI.U32 R6, R3, R5, R2 ;  /* 0x0000000503067227 */ /* 0x000fcc00078e0002 */
[----:B---3--:R-:W-:-:S04]  /*0160*/  IMAD.HI.U32 R3, R6, R23, RZ ;  /* 0x0000001706037227 */ /* 0x008fc800078e00ff */
[----:B------:R-:W-:-:S04]  /*0170*/  IMAD.MOV R5, RZ, RZ, -R3 ;  /* 0x000000ffff057224 */ /* 0x000fc800078e0a03 */
[----:B------:R-:W-:-:S05]  /*0180*/  IMAD R5, R0, R5, R23 ;  /* 0x0000000500057224 */ /* 0x000fca00078e0217 */
[----:B------:R-:W-:-:S13]  /*0190*/  ISETP.GE.U32.AND P1, PT, R5, R0, PT ;  /* 0x000000000500720c */ /* 0x000fda0003f26070 */
[----:B------:R-:W-:Y:S02]  /*01a0*/  @P1 IMAD.IADD R5, R5, 0x1, -R0 ;  /* 0x0000000105051824 */ /* 0x000fe400078e0a00 */
[----:B------:R-:W-:-:S03]  /*01b0*/  @P1 VIADD R3, R3, 0x1 ;  /* 0x0000000103031836 */ /* 0x000fc60000000000 */
[----:B------:R-:W-:Y:S01]  /*01c0*/  ISETP.GE.U32.AND P2, PT, R5, R0, PT ;  /* 0x000000000500720c */ /* 0x000fe20003f46070 */
[----:B------:R-:W-:-:S05]  /*01d0*/  VIADD R5, R0, 0xffffffff ;  /* 0xffffffff00057836 */ /* 0x000fca0000000000 */
[----:B------:R-:W-:-:S07]  /*01e0*/  ISETP.NE.AND P1, PT, R26, R5, PT ;  /* 0x000000051a00720c */ /* 0x000fce0003f25270 */
[----:B------:R-:W-:Y:S01]  /*01f0*/  @P2 VIADD R3, R3, 0x1 ;  /* 0x0000000103032836 */ /* 0x000fe20000000000 */
[----:B------:R-:W-:-:S05]  /*0200*/  @!P0 LOP3.LUT R3, RZ, R0, RZ, 0x33, !PT ;  /* 0x00000000ff038212 */ /* 0x000fca00078e33ff */
[----:B------:R-:W-:-:S05]  /*0210*/  IMAD R26, R26, R3, RZ ;  /* 0x000000031a1a7224 */ /* 0x000fca00078e02ff */
[----:B------:R-:W-:-:S04]  /*0220*/  @P1 IADD3 R23, PT, PT, R3, R26, RZ ;  /* 0x0000001a03171210 */ /* 0x000fc80007ffe0ff */
[----:B------:R-:W-:-:S13]  /*0230*/  ISETP.GE.AND P0, PT, R26, R23, PT ;  /* 0x000000171a00720c */ /* 0x000fda0003f06270 */
[----:B-12-4-:R-:W-:Y:S05]  /*0240*/  @P0 BRA `(.L_x_1) ;  /* 0x0000000800480947 */ /* 0x016fea0003800000 */
[--C-:B------:R-:W-:Y:S01]  /*0250*/  IMAD.IADD R0, R23, 0x1, -R26.reuse ;  /* 0x0000000117007824 */ /* 0x100fe200078e0a1a */
[----:B------:R-:W-:Y:S01]  /*0260*/  BSSY.RECONVERGENT B1, `(.L_x_2) ;  /* 0x0000027000017945 */ /* 0x000fe20003800200 */
[----:B------:R-:W-:Y:S01]  /*0270*/  IMAD.MOV.U32 R22, RZ, RZ, R26 ;  /* 0x000000ffff167224 */ /* 0x000fe200078e001a */
[----:B------:R-:W-:Y:S01]  /*0280*/  CS2R R20, SRZ ;  /* 0x0000000000147805 */ /* 0x000fe2000001ff00 */
[----:B------:R-:W-:Y:S01]  /*0290*/  IMAD.MOV.U32 R6, RZ, RZ, RZ ;  /* 0x000000ffff067224 */ /* 0x000fe200078e00ff */
[----:B------:R-:W-:Y:S01]  /*02a0*/  LOP3.LUT P0, R0, R0, 0x3, RZ, 0xc0, !PT ;  /* 0x0000000300007812 */ /* 0x000fe2000780c0ff */
[----:B------:R-:W-:-:S12]  /*02b0*/  IMAD.MOV.U32 R5, RZ, RZ, 0x40100000 ;  /* 0x40100000ff057424 */ /* 0x000fd800078e00ff */
[----:B------:R-:W-:Y:S05]  /*02c0*/  @!P0 BRA `(.L_x_3) ;  /* 0x0000000000808947 */ /* 0x000fea0003800000 */
[----:B------:R-:W-:Y:S01]  /*02d0*/  IMAD.MOV R25, RZ, RZ, -R0 ;  /* 0x000000ffff197224 */ /* 0x000fe200078e0a00 */
[----:B------:R-:W-:Y:S01]  /*02e0*/  CS2R R20, SRZ ;  /* 0x0000000000147805 */ /* 0x000fe2000001ff00 */
[----:B------:R-:W-:-:S07]  /*02f0*/  IMAD.MOV.U32 R22, RZ, RZ, R26 ;  /* 0x000000ffff167224 */ /* 0x000fce00078e001a */
.L_x_6:
[----:B------:R-:W0:Y:S01]  /*0300*/  I2F.F64 R2, R22 ;  /* 0x0000001600027312 */ /* 0x000e220000201c00 */
[----:B------:R-:W-:Y:S01]  /*0310*/  IADD3 R25, PT, PT, R25, 0x1, RZ ;  /* 0x0000000119197810 */ /* 0x000fe20007ffe0ff */
[----:B------:R-:W-:Y:S03]  /*0320*/  BSSY.RECONVERGENT B2, `(.L_x_4) ;  /* 0x0000017000027945 */ /* 0x000fe60003800200 */
[----:B------:R-:W-:Y:S01]  /*0330*/  ISETP.NE.AND P1, PT, R25, RZ, PT ;  /* 0x000000ff1900720c */ /* 0x000fe20003f25270 */
[----:B0-----:R-:W-:-:S08]  /*0340*/  DADD R2, R2, 0.5 ;  /* 0x3fe0000002027429 */ /* 0x001fd00000000000 */
[----:B------:R-:W-:-:S08]  /*0350*/  DMUL R2, R2, UR6 ;  /* 0x0000000602027c28 */ /* 0x000fd00008000000 */
[----:B------:R-:W-:Y:S01]  /*0360*/  DFMA R8, R2, R2, 1 ;  /* 0x3ff000000208742b */ /* 0x000fe20000000002 */
[----:B------:R-:W-:-:S05]  /*0370*/  IMAD.MOV.U32 R2, RZ, RZ, 0x1 ;  /* 0x00000001ff027424 */ /* 0x000fca00078e00ff */
[----:B------:R-:W0:Y:S02]  /*0380*/  MUFU.RCP64H R3, R9 ;  /* 0x0000000900037308 */ /* 0x000e240000001800 */
[----:B0-----:R-:W-:-:S08]  /*0390*/  DFMA R10, -R8, R2, 1 ;  /* 0x3ff00000080a742b */ /* 0x001fd00000000102 */
[----:B------:R-:W-:-:S08]  /*03a0*/  DFMA R10, R10, R10, R10 ;  /* 0x0000000a0a0a722b */ /* 0x000fd0000000000a */
[----:B------:R-:W-:-:S08]  /*03b0*/  DFMA R10, R2, R10, R2 ;  /* 0x0000000a020a722b */ /* 0x000fd00000000002 */
[----:B------:R-:W-:-:S08]  /*03c0*/  DFMA R2, -R8, R10, 1 ;  /* 0x3ff000000802742b */ /* 0x000fd0000000010a */
[----:B------:R-:W-:-:S08]  /*03d0*/  DFMA R2, R10, R2, R10 ;  /* 0x000000020a02722b */ /* 0x000fd0000000000a */
[----:B------:R-:W-:-:S08]  /*03e0*/  DMUL R10, R2, 4 ;  /* 0x40100000020a7828 */ /* 0x000fd00000000000 */
[----:B------:R-:W-:-:S08]  /*03f0*/  DFMA R12, -R8, R10, 4 ;  /* 0x40100000080c742b */ /* 0x000fd0000000010a */
[----:B------:R-:W-:-:S10]  /*0400*/  DFMA R2, R2, R12, R10 ;  /* 0x0000000c0202722b */ /* 0x000fd4000000000a */
[----:B------:R-:W-:-:S05]  /*0410*/  FFMA R0, RZ, R9, R3 ;  /* 0x00000009ff007223 */ /* 0x000fca0000000003 */
[----:B------:R-:W-:-:S13]  /*0420*/  FSETP.GT.AND P0, PT, |R0|, 1.469367938527859385e-39, PT ;  /* 0x001000000000780b */ /* 0x000fda0003f04200 */
[----:B------:R-:W-:Y:S05]  /*0430*/  @P0 BRA `(.L_x_5) ;  /* 0x0000000000140947 */ /* 0x000fea0003800000 */
[----:B------:R-:W-:Y:S01]  /*0440*/  IMAD.MOV.U32 R11, RZ, RZ, R9 ;  /* 0x000000ffff0b7224 */ /* 0x000fe200078e0009 */
[----:B------:R-:W-:-:S07]  /*0450*/  MOV R24, 0x470 ;  /* 0x0000047000187802 */ /* 0x000fce0000000f00 */
[----:B------:R-:W-:Y:S05]  /*0460*/  CALL.REL.NOINC `($__internal_0_$__cuda_sm20_div_rn_f64_full) ;  /* 0x0000000400f07944 */ /* 0x000fea0003c00000 */
[----:B------:R-:W-:Y:S02]  /*0470*/  IMAD.MOV.U32 R2, RZ, RZ, R8 ;  /* 0x000000ffff027224 */ /* 0x000fe400078e0008 */
[----:B------:R-:W-:-:S07]  /*0480*/  IMAD.MOV.U32 R3, RZ, RZ, R9 ;  /* 0x000000ffff037224 */ /* 0x000fce00078e0009 */
.L_x_5:
[----:B------:R-:W-:Y:S05]  /*0490*/  BSYNC.RECONVERGENT B2 ;  /* 0x0000000000027941 */ /* 0x000fea0003800200 */
.L_x_4:
[----:B------:R-:W-:Y:S01]  /*04a0*/  DADD R20, R2, R20 ;  /* 0x0000000002147229 */ /* 0x000fe20000000014 */
[----:B------:R-:W-:Y:S01]  /*04b0*/  VIADD R22, R22, 0x1 ;  /* 0x0000000116167836 */ /* 0x000fe20000000000 */
[----:B------:R-:W-:Y:S09]  /*04c0*/  @P1 BRA `(.L_x_6) ;  /* 0xfffffffc008c1947 */ /* 0x000ff2000383ffff */
.L_x_3:
[----:B------:R-:W-:Y:S05]  /*04d0*/  BSYNC.RECONVERGENT B1 ;  /* 0x0000000000017941 */ /* 0x000fea0003800200 */
.L_x_2:
[----:B------:R-:W-:-:S05]  /*04e0*/  IMAD.IADD R0, R26, 0x1, -R23 ;  /* 0x000000011a007824 */ /* 0x000fca00078e0a17 */
[----:B------:R-:W-:-:S13]  /*04f0*/  ISETP.GT.U32.AND P0, PT, R0, -0x4, PT ;  /* 0xfffffffc0000780c */ /* 0x000fda0003f04070 */
[----:B------:R-:W-:Y:S05]  /*0500*/  @P0 BRA `(.L_x_1) ;  /* 0x0000000400980947 */ /* 0x000fea0003800000 */
.L_x_15:
[----:B------:R-:W0:Y:S01]  /*0510*/  I2F.F64 R2, R22 ;  /* 0x0000001600027312 */ /* 0x000e220000201c00 */
[----:B------:R-:W-:Y:S01]  /*0520*/  BSSY.RECONVERGENT B1, `(.L_x_7) ;  /* 0x0000016000017945 */ /* 0x000fe20003800200 */
        /* <DEDUP_REMOVED lines=19> */
[----:B------:R-:W-:Y:S01]  /*0660*/  MOV R2, R8 ;  /* 0x0000000800027202 */ /* 0x000fe20000000f00 */
[----:B------:R-:W-:-:S07]  /*0670*/  IMAD.MOV.U32 R3, RZ, RZ, R9 ;  /* 0x000000ffff037224 */ /* 0x000fce00078e0009 */
.L_x_8:
[----:B------:R-:W-:Y:S05]  /*0680*/  BSYNC.RECONVERGENT B1 ;  /* 0x0000000000017941 */ /* 0x000fea0003800200 */
.L_x_7:
[----:B------:R-:W-:Y:S01]  /*0690*/  VIADD R0, R22, 0x1 ;  /* 0x0000000116007836 */ /* 0x000fe20000000000 */
[----:B------:R-:W-:Y:S01]  /*06a0*/  BSSY.RECONVERGENT B1, `(.L_x_9) ;  /* 0x0000016000017945 */ /* 0x000fe20003800200 */
[----:B------:R-:W-:Y:S02]  /*06b0*/  DADD R20, R2, R20 ;  /* 0x0000000002147229 */ /* 0x000fe40000000014 */
[----:B------:R-:W0:Y:S02]  /*06c0*/  I2F.F64 R8, R0 ;  /* 0x0000000000087312 */ /* 0x000e240000201c00 */
        /* <DEDUP_REMOVED lines=19> */
.L_x_10:
[----:B------:R-:W-:Y:S05]  /*0800*/  BSYNC.RECONVERGENT B1 ;  /* 0x0000000000017941 */ /* 0x000fea0003800200 */
.L_x_9:
        /* <DEDUP_REMOVED lines=25> */
.L_x_12:
[----:B------:R-:W-:Y:S05]  /*09a0*/  BSYNC.RECONVERGENT B1 ;  /* 0x0000000000017941 */ /* 0x000fea0003800200 */
.L_x_11:
        /* <DEDUP_REMOVED lines=23> */
.L_x_14:
[----:B------:R-:W-:Y:S05]  /*0b20*/  BSYNC.RECONVERGENT B1 ;  /* 0x0000000000017941 */ /* 0x000fea0003800200 */
.L_x_13:
[----:B------:R-:W-:Y:S01]  /*0b30*/  VIADD R22, R22, 0x4 ;  /* 0x0000000416167836 */ /* 0x000fe20000000000 */
[----:B------:R-:W-:-:S04]  /*0b40*/  DADD R20, R20, R8 ;  /* 0x0000000014147229 */ /* 0x000fc80000000008 */
[----:B------:R-:W-:-:S13]  /*0b50*/  ISETP.GE.AND P0, PT, R22, R23, PT ;  /* 0x000000171600720c */ /* 0x000fda0003f06270 */
[----:B------:R-:W-:Y:S05]  /*0b60*/  @!P0 BRA `(.L_x_15) ;  /* 0xfffffff800688947 */ /* 0x000fea000383ffff */
.L_x_1:
[----:B------:R-:W-:Y:S05]  /*0b70*/  BSYNC.RECONVERGENT B0 ;  /* 0x0000000000007941 */ /* 0x000fea0003800200 */
.L_x_0:
[----:B------:R-:W0:Y:S02]  /*0b80*/  LDC.64 R2, c[0x0][0x390] ;  /* 0x0000e400ff027b82 */ /* 0x000e240000000a00 */
[----:B0-----:R0:W5:Y:S02]  /*0b90*/  LDG.E.64 R4, desc[UR4][R2.64] ;  /* 0x0000000402047981 */ /* 0x001164000c1e1b00 */
.L_x_16:
[----:B-----5:R-:W-:Y:S01]  /*0ba0*/  DADD R6, R4, R20 ;  /* 0x0000000004067229 */ /* 0x020fe20000000014 */
[----:B------:R-:W-:Y:S09]  /*0bb0*/  YIELD ;  /* 0x0000000000007946 */ /* 0x000ff20003800000 */
[----:B------:R-:W2:Y:S02]  /*0bc0*/  ATOMG.E.CAS.64.STRONG.GPU PT, R6, [R2], R4, R6 ;  /* 0x00000004020673a9 */ /* 0x000ea400001ee506 */
[----:B--2---:R-:W-:Y:S01]  /*0bd0*/  ISETP.NE.U32.AND P0, PT, R4, R6, PT ;  /* 0x000000060400720c */ /* 0x004fe20003f05070 */
[----:B------:R-:W-:-:S03]  /*0be0*/  IMAD.MOV.U32 R4, RZ, RZ, R6 ;  /* 0x000000ffff047224 */ /* 0x000fc600078e0006 */
[-C--:B------:R-:W-:Y:S02]  /*0bf0*/  ISETP.NE.AND.EX P0, PT, R5, R7.reuse, PT, P0 ;  /* 0x000000070500720c */ /* 0x080fe40003f05300 */
[----:B------:R-:W-:-:S11]  /*0c00*/  MOV R5, R7 ;  /* 0x0000000700057202 */ /* 0x000fd60000000f00 */
[----:B------:R-:W-:Y:S05]  /*0c10*/  @P0 BRA `(.L_x_16) ;  /* 0xfffffffc00e00947 */ /* 0x000fea000383ffff */
[----:B------:R-:W-:Y:S05]  /*0c20*/  EXIT ;  /* 0x000000000000794d */ /* 0x000fea0003800000 */
        .weak           $__internal_0_$__cuda_sm20_div_rn_f64_full
        .type           $__internal_0_$__cuda_sm20_div_rn_f64_full,@function
        .size           $__internal_0_$__cuda_sm20_div_rn_f64_full,(.L_x_24 - $__internal_0_$__cuda_sm20_div_rn_f64_full)
$__internal_0_$__cuda_sm20_div_rn_f64_full:
[C---:B------:R-:W-:Y:S01]  /*0c30*/  FSETP.GEU.AND P0, PT, |R11|.reuse, 1.469367938527859385e-39, PT ;  /* 0x001000000b00780b */ /* 0x040fe20003f0e200 */
[----:B------:R-:W-:Y:S01]  /*0c40*/  IMAD.MOV.U32 R10, RZ, RZ, R8 ;  /* 0x000000ffff0a7224 */ /* 0x000fe200078e0008 */
[C---:B------:R-:W-:Y:S01]  /*0c50*/  LOP3.LUT R9, R11.reuse, 0x800fffff, RZ, 0xc0, !PT ;  /* 0x800fffff0b097812 */ /* 0x040fe200078ec0ff */
[----:B------:R-:W-:Y:S01]  /*0c60*/  IMAD.MOV.U32 R2, RZ, RZ, 0x1 ;  /* 0x00000001ff027424 */ /* 0x000fe200078e00ff */
[----:B------:R-:W-:Y:S01]  /*0c70*/  LOP3.LUT R4, R11, 0x7ff00000, RZ, 0xc0, !PT ;  /* 0x7ff000000b047812 */ /* 0x000fe200078ec0ff */
[----:B------:R-:W-:Y:S01]  /*0c80*/  IMAD.MOV.U32 R7, RZ, RZ, R5 ;  /* 0x000000ffff077224 */ /* 0x000fe200078e0005 */
[----:B------:R-:W-:Y:S01]  /*0c90*/  LOP3.LUT R9, R9, 0x3ff00000, RZ, 0xfc, !PT ;  /* 0x3ff0000009097812 */ /* 0x000fe200078efcff */
[----:B------:R-:W-:-:S06]  /*0ca0*/  IMAD.MOV.U32 R12, RZ, RZ, R6 ;  /* 0x000000ffff0c7224 */ /* 0x000fcc00078e0006 */
[----:B------:R-:W-:-:S06]  /*0cb0*/  @!P0 DMUL R8, R10, 8.98846567431157953865e+307 ;  /* 0x7fe000000a088828 */ /* 0x000fcc0000000000 */
[----:B------:R-:W0:Y:S02]  /*0cc0*/  MUFU.RCP64H R3, R9 ;  /* 0x0000000900037308 */ /* 0x000e240000001800 */
[----:B0-----:R-:W-:-:S08]  /*0cd0*/  DFMA R16, R2, -R8, 1 ;  /* 0x3ff000000210742b */ /* 0x001fd00000000808 */
[----:B------:R-:W-:-:S08]  /*0ce0*/  DFMA R16, R16, R16, R16 ;  /* 0x000000101010722b */ /* 0x000fd00000000010 */
[----:B------:R-:W-:Y:S01]  /*0cf0*/  DFMA R16, R2, R16, R2 ;  /* 0x000000100210722b */ /* 0x000fe20000000002 */
[----:B------:R-:W-:Y:S01]  /*0d00*/  LOP3.LUT R3, R7, 0x7ff00000, RZ, 0xc0, !PT ;  /* 0x7ff0000007037812 */ /* 0x000fe200078ec0ff */
[----:B------:R-:W-:-:S03]  /*0d10*/  IMAD.MOV.U32 R2, RZ, RZ, 0x1ca00000 ;  /* 0x1ca00000ff027424 */ /* 0x000fc600078e00ff */
[----:B------:R-:W-:Y:S01]  /*0d20*/  ISETP.GE.U32.AND P2, PT, R3, R4, PT ;  /* 0x000000040300720c */ /* 0x000fe20003f46070 */
[----:B------:R-:W-:Y:S02]  /*0d30*/  IMAD.MOV.U32 R0, RZ, RZ, R3 ;  /* 0x000000ffff007224 */ /* 0x000fe400078e0003 */
[----:B------:R-:W-:Y:S01]  /*0d40*/  DFMA R14, R16, -R8, 1 ;  /* 0x3ff00000100e742b */ /* 0x000fe20000000808 */
[----:B------:R-:W-:Y:S02]  /*0d50*/  SEL R13, R2, 0x63400000, !P2 ;  /* 0x63400000020d7807 */ /* 0x000fe40005000000 */
[----:B------:R-:W-:Y:S02]  /*0d60*/  FSETP.GEU.AND P2, PT, |R7|, 1.469367938527859385e-39, PT ;  /* 0x001000000700780b */ /* 0x000fe40003f4e200 */
[----:B------:R-:W-:-:S03]  /*0d70*/  LOP3.LUT R13, R13, 0x800fffff, R7, 0xf8, !PT ;  /* 0x800fffff0d0d7812 */ /* 0x000fc600078ef807 */
[----:B------:R-:W-:-:S08]  /*0d80*/  DFMA R14, R16, R14, R16 ;  /* 0x0000000e100e722b */ /* 0x000fd00000000010 */
[----:B------:R-:W-:Y:S05]  /*0d90*/  @P2 BRA `(.L_x_17) ;  /* 0x0000000000202947 */ /* 0x000fea0003800000 */
[----:B------:R-:W-:Y:S02]  /*0da0*/  LOP3.LUT R0, R11, 0x7ff00000, RZ, 0xc0, !PT ;  /* 0x7ff000000b007812 */ /* 0x000fe400078ec0ff */
[----:B------:R-:W-:Y:S02]  /*0db0*/  MOV R16, RZ ;  /* 0x000000ff00107202 */ /* 0x000fe40000000f00 */
[----:B------:R-:W-:-:S04]  /*0dc0*/  ISETP.GE.U32.AND P2, PT, R3, R0, PT ;  /* 0x000000000300720c */ /* 0x000fc80003f46070 */
[----:B------:R-:W-:-:S04]  /*0dd0*/  SEL R17, R2, 0x63400000, !P2 ;  /* 0x6340000002117807 */ /* 0x000fc80005000000 */
[----:B------:R-:W-:-:S04]  /*0de0*/  LOP3.LUT R17, R17, 0x80000000, R7, 0xf8, !PT ;  /* 0x8000000011117812 */ /* 0x000fc800078ef807 */
[----:B------:R-:W-:-:S06]  /*0df0*/  LOP3.LUT R17, R17, 0x100000, RZ, 0xfc, !PT ;  /* 0x0010000011117812 */ /* 0x000fcc00078efcff */
[----:B------:R-:W-:-:S10]  /*0e00*/  DFMA R12, R12, 2, -R16 ;  /* 0x400000000c0c782b */ /* 0x000fd40000000810 */
[----:B------:R-:W-:-:S07]  /*0e10*/  LOP3.LUT R0, R13, 0x7ff00000, RZ, 0xc0, !PT ;  /* 0x7ff000000d007812 */ /* 0x000fce00078ec0ff */
.L_x_17:
[----:B------:R-:W-:Y:S01]  /*0e20*/  DMUL R16, R14, R12 ;  /* 0x0000000c0e107228 */ /* 0x000fe20000000000 */
[----:B------:R-:W-:Y:S01]  /*0e30*/  @!P0 LOP3.LUT R4, R9, 0x7ff00000, RZ, 0xc0, !PT ;  /* 0x7ff0000009048812 */ /* 0x000fe200078ec0ff */
[----:B------:R-:W-:Y:S06]  /*0e40*/  BSSY.RECONVERGENT B3, `(.L_x_18) ;  /* 0x0000038000037945 */ /* 0x000fec0003800200 */
[----:B------:R-:W-:-:S08]  /*0e50*/  DFMA R18, R16, -R8, R12 ;  /* 0x800000081012722b */ /* 0x000fd0000000000c */
[----:B------:R-:W-:Y:S01]  /*0e60*/  DFMA R18, R14, R18, R16 ;  /* 0x000000120e12722b */ /* 0x000fe20000000010 */
[----:B------:R-:W-:Y:S02]  /*0e70*/  VIADD R14, R0, 0xffffffff ;  /* 0xffffffff000e7836 */ /* 0x000fe40000000000 */
[----:B------:R-:W-:-:S03]  /*0e80*/  VIADD R15, R4, 0xffffffff ;  /* 0xffffffff040f7836 */ /* 0x000fc60000000000 */
[----:B------:R-:W-:-:S04]  /*0e90*/  ISETP.GT.U32.AND P0, PT, R14, 0x7feffffe, PT ;  /* 0x7feffffe0e00780c */ /* 0x000fc80003f04070 */
[----:B------:R-:W-:-:S13]  /*0ea0*/  ISETP.GT.U32.OR P0, PT, R15, 0x7feffffe, P0 ;  /* 0x7feffffe0f00780c */ /* 0x000fda0000704470 */
[----:B------:R-:W-:Y:S05]  /*0eb0*/  @P0 BRA `(.L_x_19) ;  /* 0x00000000006c0947 */ /* 0x000fea0003800000 */
[----:B------:R-:W-:Y:S01]  /*0ec0*/  LOP3.LUT R4, R11, 0x7ff00000, RZ, 0xc0, !PT ;  /* 0x7ff000000b047812 */ /* 0x000fe200078ec0ff */
[----:B------:R-:W-:-:S03]  /*0ed0*/  IMAD.MOV.U32 R14, RZ, RZ, RZ ;  /* 0x000000ffff0e7224 */ /* 0x000fc600078e00ff */
[CC--:B------:R-:W-:Y:S02]  /*0ee0*/  VIADDMNMX R0, R3.reuse, -R4.reuse, 0xb9600000, !PT ;  /* 0xb960000003007446 */ /* 0x0c0fe40007800904 */
[----:B------:R-:W-:Y:S02]  /*0ef0*/  ISETP.GE.U32.AND P0, PT, R3, R4, PT ;  /* 0x000000040300720c */ /* 0x000fe40003f06070 */
[----:B------:R-:W-:Y:S02]  /*0f00*/  VIMNMX R0, PT, PT, R0, 0x46a00000, PT ;  /* 0x46a0000000007848 */ /* 0x000fe40003fe0100 */
[----:B------:R-:W-:-:S05]  /*0f10*/  SEL R3, R2, 0x63400000, !P0 ;  /* 0x6340000002037807 */ /* 0x000fca0004000000 */
[----:B------:R-:W-:-:S04]  /*0f20*/  IMAD.IADD R0, R0, 0x1, -R3 ;  /* 0x0000000100007824 */ /* 0x000fc800078e0a03 */
[----:B------:R-:W-:-:S06]  /*0f30*/  VIADD R15, R0, 0x7fe00000 ;  /* 0x7fe00000000f7836 */ /* 0x000fcc0000000000 */
[----:B------:R-:W-:-:S10]  /*0f40*/  DMUL R2, R18, R14 ;  /* 0x0000000e12027228 */ /* 0x000fd40000000000 */
[----:B------:R-:W-:-:S13]  /*0f50*/  FSETP.GTU.AND P0, PT, |R3|, 1.469367938527859385e-39, PT ;  /* 0x001000000300780b */ /* 0x000fda0003f0c200 */
[----:B------:R-:W-:Y:S05]  /*0f60*/  @P0 BRA `(.L_x_20) ;  /* 0x0000000000940947 */ /* 0x000fea0003800000 */
[----:B------:R-:W-:Y:S01]  /*0f70*/  DFMA R8, R18, -R8, R12 ;  /* 0x800000081208722b */ /* 0x000fe2000000000c */
[----:B------:R-:W-:-:S09]  /*0f80*/  IMAD.MOV.U32 R14, RZ, RZ, RZ ;  /* 0x000000ffff0e7224 */ /* 0x000fd200078e00ff */
[C---:B------:R-:W-:Y:S02]  /*0f90*/  FSETP.NEU.AND P0, PT, R9.reuse, RZ, PT ;  /* 0x000000ff0900720b */ /* 0x040fe40003f0d000 */
[----:B------:R-:W-:-:S04]  /*0fa0*/  LOP3.LUT R11, R9, 0x80000000, R11, 0x48, !PT ;  /* 0x80000000090b7812 */ /* 0x000fc800078e480b */
[----:B------:R-:W-:-:S07]  /*0fb0*/  LOP3.LUT R15, R11, R15, RZ, 0xfc, !PT ;  /* 0x0000000f0b0f7212 */ /* 0x000fce00078efcff */
[----:B------:R-:W-:Y:S05]  /*0fc0*/  @!P0 BRA `(.L_x_20) ;  /* 0x00000000007c8947 */ /* 0x000fea0003800000 */
[C---:B------:R-:W-:Y:S01]  /*0fd0*/  IADD3 R9, PT, PT, -R0.reuse, RZ, RZ ;  /* 0x000000ff00097210 */ /* 0x040fe20007ffe1ff */
[----:B------:R-:W-:Y:S01]  /*0fe0*/  IMAD.MOV.U32 R8, RZ, RZ, RZ ;  /* 0x000000ffff087224 */ /* 0x000fe200078e00ff */
[----:B------:R-:W-:Y:S01]  /*0ff0*/  DMUL.RP R14, R18, R14 ;  /* 0x0000000e120e7228 */ /* 0x000fe20000008000 */
[----:B------:R-:W-:-:S04]  /*1000*/  IADD3 R7, PT, PT, -R0, -0x43300000, RZ ;  /* 0xbcd0000000077810 */ /* 0x000fc80007ffe1ff */
[----:B------:R-:W-:-:S05]  /*1010*/  DFMA R8, R2, -R8, R18 ;  /* 0x800000080208722b */ /* 0x000fca0000000012 */
[----:B------:R-:W-:-:S05]  /*1020*/  LOP3.LUT R11, R15, R11, RZ, 0x3c, !PT ;  /* 0x0000000b0f0b7212 */ /* 0x000fca00078e3cff */
[----:B------:R-:W-:-:S04]  /*1030*/  FSETP.NEU.AND P0, PT, |R9|, R7, PT ;  /* 0x000000070900720b */ /* 0x000fc80003f0d200 */
[----:B------:R-:W-:Y:S02]  /*1040*/  FSEL R2, R14, R2, !P0 ;  /* 0x000000020e027208 */ /* 0x000fe40004000000 */
[----:B------:R-:W-:Y:S01]  /*1050*/  FSEL R3, R11, R3, !P0 ;  /* 0x000000030b037208 */ /* 0x000fe20004000000 */
[----:B------:R-:W-:Y:S06]  /*1060*/  BRA `(.L_x_20) ;  /* 0x0000000000547947 */ /* 0x000fec0003800000 */
.L_x_19:
[----:B------:R-:W-:-:S14]  /*1070*/  DSETP.NAN.AND P0, PT, R6, R6, PT ;  /* 0x000000060600722a */ /* 0x000fdc0003f08000 */
[----:B------:R-:W-:Y:S05]  /*1080*/  @P0 BRA `(.L_x_21) ;  /* 0x0000000000440947 */ /* 0x000fea0003800000 */
[----:B------:R-:W-:-:S14]  /*1090*/  DSETP.NAN.AND P0, PT, R10, R10, PT ;  /* 0x0000000a0a00722a */ /* 0x000fdc0003f08000 */
[----:B------:R-:W-:Y:S05]  /*10a0*/  @P0 BRA `(.L_x_22) ;  /* 0x0000000000300947 */ /* 0x000fea0003800000 */
[----:B------:R-:W-:Y:S01]  /*10b0*/  ISETP.NE.AND P0, PT, R0, R4, PT ;  /* 0x000000040000720c */ /* 0x000fe20003f05270 */
[----:B------:R-:W-:Y:S02]  /*10c0*/  IMAD.MOV.U32 R2, RZ, RZ, 0x0 ;  /* 0x00000000ff027424 */ /* 0x000fe400078e00ff */
[----:B------:R-:W-:-:S10]  /*10d0*/  IMAD.MOV.U32 R3, RZ, RZ, -0x80000 ;  /* 0xfff80000ff037424 */ /* 0x000fd400078e00ff */
[----:B------:R-:W-:Y:S05]  /*10e0*/  @!P0 BRA `(.L_x_20) ;  /* 0x0000000000348947 */ /* 0x000fea0003800000 */
[----:B------:R-:W-:Y:S02]  /*10f0*/  ISETP.NE.AND P0, PT, R0, 0x7ff00000, PT ;  /* 0x7ff000000000780c */ /* 0x000fe40003f05270 */
[----:B------:R-:W-:Y:S02]  /*1100*/  LOP3.LUT R3, R7, 0x80000000, R11, 0x48, !PT ;  /* 0x8000000007037812 */ /* 0x000fe400078e480b */
[----:B------:R-:W-:-:S13]  /*1110*/  ISETP.EQ.OR P0, PT, R4, RZ, !P0 ;  /* 0x000000ff0400720c */ /* 0x000fda0004702670 */
[----:B------:R-:W-:Y:S01]  /*1120*/  @P0 LOP3.LUT R0, R3, 0x7ff00000, RZ, 0xfc, !PT ;  /* 0x7ff0000003000812 */ /* 0x000fe200078efcff */
[----:B------:R-:W-:Y:S02]  /*1130*/  @!P0 IMAD.MOV.U32 R2, RZ, RZ, RZ ;  /* 0x000000ffff028224 */ /* 0x000fe400078e00ff */
[----:B------:R-:W-:Y:S02]  /*1140*/  @P0 IMAD.MOV.U32 R2, RZ, RZ, RZ ;  /* 0x000000ffff020224 */ /* 0x000fe400078e00ff */
[----:B------:R-:W-:Y:S01]  /*1150*/  @P0 IMAD.MOV.U32 R3, RZ, RZ, R0 ;  /* 0x000000ffff030224 */ /* 0x000fe200078e0000 */
[----:B------:R-:W-:Y:S06]  /*1160*/  BRA `(.L_x_20) ;  /* 0x0000000000147947 */ /* 0x000fec0003800000 */
.L_x_22:
[----:B------:R-:W-:Y:S02]  /*1170*/  LOP3.LUT R3, R11, 0x80000, RZ, 0xfc, !PT ;  /* 0x000800000b037812 */ /* 0x000fe400078efcff */
[----:B------:R-:W-:Y:S01]  /*1180*/  MOV R2, R10 ;  /* 0x0000000a00027202 */ /* 0x000fe20000000f00 */
[----:B------:R-:W-:Y:S06]  /*1190*/  BRA `(.L_x_20) ;  /* 0x0000000000087947 */ /* 0x000fec0003800000 */
.L_x_21:
[----:B------:R-:W-:Y:S01]  /*11a0*/  LOP3.LUT R3, R7, 0x80000, RZ, 0xfc, !PT ;  /* 0x0008000007037812 */ /* 0x000fe200078efcff */
[----:B------:R-:W-:-:S07]  /*11b0*/  IMAD.MOV.U32 R2, RZ, RZ, R6 ;  /* 0x000000ffff027224 */ /* 0x000fce00078e0006 */
.L_x_20:
[----:B------:R-:W-:Y:S05]  /*11c0*/  BSYNC.RECONVERGENT B3 ;  /* 0x0000000000037941 */ /* 0x000fea0003800200 */
.L_x_18:
[----:B------:R-:W-:Y:S02]  /*11d0*/  IMAD.MOV.U32 R8, RZ, RZ, R2 ;  /* 0x000000ffff087224 */ /* 0x000fe400078e0002 */
[----:B------:R-:W-:Y:S02]  /*11e0*/  IMAD.MOV.U32 R9, RZ, RZ, R3 ;  /* 0x000000ffff097224 */ /* 0x000fe400078e0003 */
[----:B------:R-:W-:Y:S02]  /*11f0*/  IMAD.MOV.U32 R2, RZ, RZ, R24 ;  /* 0x000000ffff027224 */ /* 0x000fe400078e0018 */
[----:B------:R-:W-:-:S04]  /*1200*/  IMAD.MOV.U32 R3, RZ, RZ, 0x0 ;  /* 0x00000000ff037424 */ /* 0x000fc800078e00ff */
[----:B------:R-:W-:Y:S05]  /*1210*/  RET.REL.NODEC R2 `(_Z11calculatePidiPd) ;  /* 0xffffffec02787950 */ /* 0x000fea0003c3ffff */
.L_x_23:
[----:B------:R-:W-:-:S00]  /*1220*/  BRA `(.L_x_23) ;  /* 0xfffffffc00fc7947 */ /* 0x000fc0000383ffff */
[----:B------:R-:W-:-:S00]  /*1230*/  NOP ;  /* 0x0000000000007918 */ /* 0x000fc00000000000 */
        /* <DEDUP_REMOVED lines=12> */
.L_x_24:


//--------------------- .nv.shared.reserved.0     --------------------------
	.section	.nv.shared.reserved.0,"aw",@nobits
	.weak		__nv_reservedSMEM_offset_0_alias
	.size		__nv_reservedSMEM_offset_0_alias, 0, 64
	.other		__nv_reservedSMEM_offset_0_alias,@"STO_CUDA_RESERVED_SHARED STV_DEFAULT"
__nv_reservedSMEM_offset_0_alias:
	.zero		0
	.zero		64


//--------------------- .nv.constant0._Z11calculatePidiPd --------------------------
	.section	.nv.constant0._Z11calculatePidiPd,"a",@progbits
	.sectionflags	@""
	.align	4
.nv.constant0._Z11calculatePidiPd:
	.zero		920


//--------------------- SYMBOLS --------------------------

	.type		.nv.reservedSmem.offset0,@object
	.size		.nv.reservedSmem.offset0,0x4
